	.headerflags	@"EF_CUDA_TEXMODE_UNIFIED EF_CUDA_64BIT_ADDRESS EF_CUDA_ACCELERATORS EF_CUDA_SM90 EF_CUDA_VIRTUAL_SM(EF_CUDA_SM90)"
	.elftype	@"ET_EXEC"


//--------------------- .nv.info                  --------------------------
	.section	.nv.info,"",@"SHT_CUDA_INFO"
	.align	4


	//----- nvinfo : EIATTR_REGCOUNT
	.align		4
        /*0000*/ 	.byte	0x04, 0x2f
        /*0002*/ 	.short	(.L_3 - .L_2)
	.align		4
.L_2:
        /*0004*/ 	.word	index@(triton_poi_fused__native_batch_norm_legit_no_training_mean_98)
        /*0008*/ 	.word	0x0000001c


	//----- nvinfo : EIATTR_MIN_STACK_SIZE
	.align		4
.L_3:
        /*000c*/ 	.byte	0x04, 0x12
        /*000e*/ 	.short	(.L_5 - .L_4)
	.align		4
.L_4:
        /*0010*/ 	.word	index@(triton_poi_fused__native_batch_norm_legit_no_training_mean_98)
        /*0014*/ 	.word	0x00000000


	//----- nvinfo : EIATTR_FRAME_SIZE
	.align		4
.L_5:
        /*0018*/ 	.byte	0x04, 0x11
        /*001a*/ 	.short	(.L_7 - .L_6)
	.align		4
.L_6:
        /*001c*/ 	.word	index@(triton_poi_fused__native_batch_norm_legit_no_training_mean_98)
        /*0020*/ 	.word	0x00000000


	//----- nvinfo : EIATTR_MIN_STACK_SIZE
	.align		4
.L_7:
        /*0024*/ 	.byte	0x04, 0x12
        /*0026*/ 	.short	(.L_9 - .L_8)
	.align		4
.L_8:
        /*0028*/ 	.word	index@(triton_poi_fused__native_batch_norm_legit_no_training_mean_98)
        /*002c*/ 	.word	0x00000000
.L_9:


//--------------------- .nv.info.triton_poi_fused__native_batch_norm_legit_no_training_mean_98 --------------------------
	.section	.nv.info.triton_poi_fused__native_batch_norm_legit_no_training_mean_98,"",@"SHT_CUDA_INFO"
	.sectionflags	@""
	.align	4


	//----- nvinfo : EIATTR_CUDA_API_VERSION
	.align		4
        /*0000*/ 	.byte	0x04, 0x37
        /*0002*/ 	.short	(.L_11 - .L_10)
.L_10:
        /*0004*/ 	.word	0x0000007c


	//----- nvinfo : EIATTR_KPARAM_INFO
	.align		4
.L_11:
        /*0008*/ 	.byte	0x04, 0x17
        /*000a*/ 	.short	(.L_13 - .L_12)
.L_12:
        /*000c*/ 	.word	0x00000000
        /*0010*/ 	.short	0x0006
        /*0012*/ 	.short	0x0030
        /*0014*/ 	.byte	0x00, 0xf0, 0x11, 0x00


	//----- nvinfo : EIATTR_KPARAM_INFO
	.align		4
.L_13:
        /*0018*/ 	.byte	0x04, 0x17
        /*001a*/ 	.short	(.L_15 - .L_14)
.L_14:
        /*001c*/ 	.word	0x00000000
        /*0020*/ 	.short	0x0005
        /*0022*/ 	.short	0x0028
        /*0024*/ 	.byte	0x00, 0xf4, 0x21, 0x00


	//----- nvinfo : EIATTR_KPARAM_INFO
	.align		4
.L_15:
        /*0028*/ 	.byte	0x04, 0x17
        /*002a*/ 	.short	(.L_17 - .L_16)
.L_16:
        /*002c*/ 	.word	0x00000000
        /*0030*/ 	.short	0x0004
        /*0032*/ 	.short	0x0020
        /*0034*/ 	.byte	0x00, 0xf4, 0x21, 0x00


	//----- nvinfo : EIATTR_KPARAM_INFO
	.align		4
.L_17:
        /*0038*/ 	.byte	0x04, 0x17
        /*003a*/ 	.short	(.L_19 - .L_18)
.L_18:
        /*003c*/ 	.word	0x00000000
        /*0040*/ 	.short	0x0003
        /*0042*/ 	.short	0x0018
        /*0044*/ 	.byte	0x00, 0xf4, 0x21, 0x00


	//----- nvinfo : EIATTR_KPARAM_INFO
	.align		4
.L_19:
        /*0048*/ 	.byte	0x04, 0x17
        /*004a*/ 	.short	(.L_21 - .L_20)
.L_20:
        /*004c*/ 	.word	0x00000000
        /*0050*/ 	.short	0x0002
        /*0052*/ 	.short	0x0010
        /*0054*/ 	.byte	0x00, 0xf4, 0x21, 0x00


	//----- nvinfo : EIATTR_KPARAM_INFO
	.align		4
.L_21:
        /*0058*/ 	.byte	0x04, 0x17
        /*005a*/ 	.short	(.L_23 - .L_22)
.L_22:
        /*005c*/ 	.word	0x00000000
        /*0060*/ 	.short	0x0001
        /*0062*/ 	.short	0x0008
        /*0064*/ 	.byte	0x00, 0xf4, 0x21, 0x00


	//----- nvinfo : EIATTR_KPARAM_INFO
	.align		4
.L_23:
        /*0068*/ 	.byte	0x04, 0x17
        /*006a*/ 	.short	(.L_25 - .L_24)
.L_24:
        /*006c*/ 	.word	0x00000000
        /*0070*/ 	.short	0x0000
        /*0072*/ 	.short	0x0000
        /*0074*/ 	.byte	0x00, 0xf4, 0x21, 0x00


	//----- nvinfo : EIATTR_SPARSE_MMA_MASK
	.align		4
.L_25:
        /*0078*/ 	.byte	0x03, 0x50
        /*007a*/ 	.short	0x0000


	//----- nvinfo : EIATTR_MAXREG_COUNT
	.align		4
        /*007c*/ 	.byte	0x03, 0x1b
        /*007e*/ 	.short	0x00ff


	//----- nvinfo : EIATTR_EXIT_INSTR_OFFSETS
	.align		4
        /*0080*/ 	.byte	0x04, 0x1c
        /*0082*/ 	.short	(.L_27 - .L_26)


	//   ....[0]....
.L_26:
        /*0084*/ 	.word	0x000005b0


	//----- nvinfo : EIATTR_REQNTID
	.align		4
.L_27:
        /*0088*/ 	.byte	0x04, 0x10
        /*008a*/ 	.short	(.L_29 - .L_28)
.L_28:
        /*008c*/ 	.word	0x00000080
        /*0090*/ 	.word	0x00000001
        /*0094*/ 	.word	0x00000001


	//----- nvinfo : EIATTR_CBANK_PARAM_SIZE
	.align		4
.L_29:
        /*0098*/ 	.byte	0x03, 0x19
        /*009a*/ 	.short	0x0034


	//----- nvinfo : EIATTR_PARAM_CBANK
	.align		4
        /*009c*/ 	.byte	0x04, 0x0a
        /*009e*/ 	.short	(.L_31 - .L_30)
	.align		4
.L_30:
        /*00a0*/ 	.word	index@(.nv.constant0.triton_poi_fused__native_batch_norm_legit_no_training_mean_98)
        /*00a4*/ 	.short	0x0210
        /*00a6*/ 	.short	0x0034


	//----- nvinfo : EIATTR_SW_WAR
	.align		4
.L_31:
        /*00a8*/ 	.byte	0x04, 0x36
        /*00aa*/ 	.short	(.L_33 - .L_32)
.L_32:
        /*00ac*/ 	.word	0x00000008
.L_33:


//--------------------- .nv.callgraph             --------------------------
	.section	.nv.callgraph,"",@"SHT_CUDA_CALLGRAPH"
	.align	4
	.sectionentsize	8
	.align		4
        /*0000*/ 	.word	0x00000000
	.align		4
        /*0004*/ 	.word	0xffffffff
	.align		4
        /*0008*/ 	.word	0x00000000
	.align		4
        /*000c*/ 	.word	0xfffffffe
	.align		4
        /*0010*/ 	.word	0x00000000
	.align		4
        /*0014*/ 	.word	0xfffffffd
	.align		4
        /*0018*/ 	.word	0x00000000
	.align		4
        /*001c*/ 	.word	0xfffffffc


//--------------------- .nv.constant4             --------------------------
	.section	.nv.constant4,"a",@progbits
	.align	8
	.align		8
.nv.constant4:
        /*0000*/ 	.dword	_$_str
	.align		8
        /*0008*/ 	.dword	_$_str_$_2


//--------------------- .text.triton_poi_fused__native_batch_norm_legit_no_training_mean_98 --------------------------
	.section	.text.triton_poi_fused__native_batch_norm_legit_no_training_mean_98,"ax",@progbits
	.align	128
        .global         triton_poi_fused__native_batch_norm_legit_no_training_mean_98
        .type           triton_poi_fused__native_batch_norm_legit_no_training_mean_98,@function
        .size           triton_poi_fused__native_batch_norm_legit_no_training_mean_98,(.L_x_1 - triton_poi_fused__native_batch_norm_legit_no_training_mean_98)
        .other          triton_poi_fused__native_batch_norm_legit_no_training_mean_98,@"STO_CUDA_ENTRY STV_DEFAULT"
triton_poi_fused__native_batch_norm_legit_no_training_mean_98:
.text.triton_poi_fused__native_batch_norm_legit_no_training_mean_98:
[----:B------:R-:W-:Y:S01]  /*0000*/  LDC R1, c[0x0][0x28] ;  /* 0x00000a00ff017b82 */ /* 0x000fe20000000800 */
[----:B------:R-:W1:Y:S07]  /*0010*/  S2R R0, SR_TID.X ;  /* 0x0000000000007919 */ /* 0x000e6e0000002100 */
[----:B------:R-:W2:Y:S01]  /*0020*/  LDC.64 R2, c[0x0][0x220] ;  /* 0x00008800ff027b82 */ /* 0x000ea20000000a00 */
[----:B------:R-:W-:Y:S01]  /*0030*/  ULDC.64 UR4, c[0x0][0x208] ;  /* 0x0000820000047ab9 */ /* 0x000fe20000000a00 */
[----:B------:R-:W3:Y:S06]  /*0040*/  S2R R7, SR_CTAID.X ;  /* 0x0000000000077919 */ /* 0x000eec0000002500 */
[----:B------:R-:W4:Y:S08]  /*0050*/  LDC.64 R10, c[0x0][0x228] ;  /* 0x00008a00ff0a7b82 */ /* 0x000f300000000a00 */
[----:B------:R-:W5:Y:S01]  /*0060*/  LDC.64 R8, c[0x0][0x230] ;  /* 0x00008c00ff087b82 */ /* 0x000f620000000a00 */
[----:B-1----:R-:W-:-:S02]  /*0070*/  SHF.L.U32 R0, R0, 0x1, RZ ;  /* 0x0000000100007819 */ /* 0x002fc400000006ff */
[----:B---3--:R-:W-:Y:S02]  /*0080*/  SHF.R.S32.HI R5, RZ, 0x17, R7 ;  /* 0x00000017ff057819 */ /* 0x008fe40000011407 */
[----:B------:R-:W-:Y:S02]  /*0090*/  LOP3.LUT R0, R0, 0xfe, RZ, 0xc0, !PT ;  /* 0x000000fe00007812 */ /* 0x000fe400078ec0ff */
[----:B------:R-:W-:Y:S02]  /*00a0*/  SGXT R5, R5, 0x1 ;  /* 0x000000010505781a */ /* 0x000fe40000000200 */
[----:B------:R-:W-:Y:S02]  /*00b0*/  LEA R0, R7, R0, 0x8 ;  /* 0x0000000007007211 */ /* 0x000fe400078e40ff */
[----:B------:R-:W1:Y:S02]  /*00c0*/  LDC.64 R6, c[0x0][0x210] ;  /* 0x00008400ff067b82 */ /* 0x000e640000000a00 */
[----:B------:R-:W-:-:S04]  /*00d0*/  LEA.HI R5, R5, R0, RZ, 0xa ;  /* 0x0000000005057211 */ /* 0x000fc800078f50ff */
[----:B------:R-:W-:-:S04]  /*00e0*/  LOP3.LUT R5, R5, 0xfffffc00, RZ, 0xc0, !PT ;  /* 0xfffffc0005057812 */ /* 0x000fc800078ec0ff */
[----:B------:R-:W-:Y:S02]  /*00f0*/  IADD3 R21, R0, -R5, RZ ;  /* 0x8000000500157210 */ /* 0x000fe40007ffe0ff */
[----:B------:R-:W3:Y:S03]  /*0100*/  LDC.64 R4, c[0x0][0x218] ;  /* 0x00008600ff047b82 */ /* 0x000ee60000000a00 */
[----:B--2---:R-:W-:-:S06]  /*0110*/  IMAD.WIDE R2, R21, 0x4, R2 ;  /* 0x0000000415027825 */ /* 0x004fcc00078e0202 */
[----:B------:R-:W2:Y:S01]  /*0120*/  LDG.E.EL.64 R2, desc[UR4][R2.64] ;  /* 0x0000000402027981 */ /* 0x000ea2000c2e1b00 */
[----:B------:R-:W-:-:S05]  /*0130*/  SHF.L.U32 R13, R0, 0x2, RZ ;  /* 0x00000002000d7819 */ /* 0x000fca00000006ff */
[----:B-1----:R-:W-:-:S05]  /*0140*/  IMAD.WIDE R6, R13, 0x4, R6 ;  /* 0x000000040d067825 */ /* 0x002fca00078e0206 */
[----:B------:R-:W2:Y:S01]  /*0150*/  LDG.E.EL R13, desc[UR4][R6.64] ;  /* 0x00000004060d7981 */ /* 0x000ea2000c2e1900 */
[----:B---3--:R-:W-:-:S03]  /*0160*/  IMAD.WIDE R4, R21, 0x4, R4 ;  /* 0x0000000415047825 */ /* 0x008fc600078e0204 */
[----:B------:R-:W3:Y:S04]  /*0170*/  LDG.E.EL R15, desc[UR4][R6.64+0x4] ;  /* 0x00000404060f7981 */ /* 0x000ee8000c2e1900 */
[----:B------:R-:W3:Y:S04]  /*0180*/  LDG.E.EL R19, desc[UR4][R6.64+0xc] ;  /* 0x00000c0406137981 */ /* 0x000ee8000c2e1900 */
[----:B------:R-:W3:Y:S04]  /*0190*/  LDG.E.EL.64 R4, desc[UR4][R4.64] ;  /* 0x0000000404047981 */ /* 0x000ee8000c2e1b00 */
[----:B------:R-:W3:Y:S01]  /*01a0*/  LDG.E.EL R17, desc[UR4][R6.64+0x8] ;  /* 0x0000080406117981 */ /* 0x000ee2000c2e1900 */
[----:B----4-:R-:W-:-:S03]  /*01b0*/  IMAD.WIDE R10, R21, 0x4, R10 ;  /* 0x00000004150a7825 */ /* 0x010fc600078e020a */
[----:B------:R-:W4:Y:S01]  /*01c0*/  LDG.E.EL R12, desc[UR4][R6.64+0x10] ;  /* 0x00001004060c7981 */ /* 0x000f22000c2e1900 */
[----:B-----5:R-:W-:-:S03]  /*01d0*/  IMAD.WIDE R8, R21, 0x4, R8 ;  /* 0x0000000415087825 */ /* 0x020fc600078e0208 */
[----:B------:R-:W5:Y:S04]  /*01e0*/  LDG.E.EL R14, desc[UR4][R6.64+0x14] ;  /* 0x00001404060e7981 */ /* 0x000f68000c2e1900 */
[----:B------:R-:W4:Y:S04]  /*01f0*/  LDG.E.EL R16, desc[UR4][R6.64+0x18] ;  /* 0x0000180406107981 */ /* 0x000f28000c2e1900 */
[----:B------:R1:W4:Y:S04]  /*0200*/  LDG.E.EL R18, desc[UR4][R6.64+0x1c] ;  /* 0x00001c0406127981 */ /* 0x000328000c2e1900 */
[----:B------:R-:W4:Y:S04]  /*0210*/  LDG.E.EL.64 R10, desc[UR4][R10.64] ;  /* 0x000000040a0a7981 */ /* 0x000f28000c2e1b00 */
[----:B------:R-:W5:Y:S01]  /*0220*/  LDG.E.EL.64 R8, desc[UR4][R8.64] ;  /* 0x0000000408087981 */ /* 0x000f62000c2e1b00 */
[----:B-1----:R-:W-:Y:S01]  /*0230*/  HFMA2.MMA R7, -RZ, RZ, 1.625, 0 ;  /* 0x3e800000ff077435 */ /* 0x002fe200000001ff */
[----:B--2---:R-:W-:Y:S01]  /*0240*/  FADD R2, R2, 9.9999997473787516356e-06 ;  /* 0x3727c5ac02027421 */ /* 0x004fe20000000000 */
[----:B------:R-:W-:-:S03]  /*0250*/  FADD R3, R3, 9.9999997473787516356e-06 ;  /* 0x3727c5ac03037421 */ /* 0x000fc60000000000 */
[----:B------:R-:W1:Y:S08]  /*0260*/  MUFU.SQRT R20, R2 ;  /* 0x0000000200147308 */ /* 0x000e700000002000 */
[----:B------:R-:W2:Y:S01]  /*0270*/  MUFU.SQRT R21, R3 ;  /* 0x0000000300157308 */ /* 0x000ea20000002000 */
[C---:B-1----:R-:W-:Y:S02]  /*0280*/  FSETP.GT.AND P0, PT, R20.reuse, 8.50705917302346158658e+37, PT ;  /* 0x7e8000001400780b */ /* 0x042fe40003f04000 */
[----:B------:R-:W-:-:S02]  /*0290*/  FSETP.GEU.AND P2, PT, R20, 1.175494350822287508e-38, PT ;  /* 0x008000001400780b */ /* 0x000fc40003f4e000 */
[C---:B--2---:R-:W-:Y:S02]  /*02a0*/  FSETP.GT.AND P1, PT, R21.reuse, 8.50705917302346158658e+37, PT ;  /* 0x7e8000001500780b */ /* 0x044fe40003f24000 */
[----:B------:R-:W-:-:S07]  /*02b0*/  FSETP.GEU.AND P3, PT, R21, 1.175494350822287508e-38, PT ;  /* 0x008000001500780b */ /* 0x000fce0003f6e000 */
[----:B------:R-:W-:-:S04]  /*02c0*/  @P0 FMUL R20, R20, 0.25 ;  /* 0x3e80000014140820 */ /* 0x000fc80000400000 */
[----:B------:R-:W-:Y:S01]  /*02d0*/  @!P2 FMUL R20, R20, 16777216 ;  /* 0x4b8000001414a820 */ /* 0x000fe20000400000 */
[----:B------:R-:W-:-:S04]  /*02e0*/  @P1 FMUL R21, R21, 0.25 ;  /* 0x3e80000015151820 */ /* 0x000fc80000400000 */
[----:B------:R-:W-:Y:S01]  /*02f0*/  @!P3 FMUL R21, R21, 16777216 ;  /* 0x4b8000001515b820 */ /* 0x000fe20000400000 */
[----:B------:R-:W1:Y:S01]  /*0300*/  MUFU.RCP R20, R20 ;  /* 0x0000001400147308 */ /* 0x000e620000001000 */
[----:B------:R-:W-:-:S07]  /*0310*/  FSEL R3, R7, 1, P0 ;  /* 0x3f80000007037808 */ /* 0x000fce0000000000 */
[----:B------:R-:W2:Y:S01]  /*0320*/  MUFU.RCP R6, R21 ;  /* 0x0000001500067308 */ /* 0x000ea20000001000 */
[----:B------:R-:W-:Y:S01]  /*0330*/  FSEL R7, R7, 1, P1 ;  /* 0x3f80000007077808 */ /* 0x000fe20000800000 */
[----:B------:R-:W-:Y:S01]  /*0340*/  @!P2 FMUL R3, R3, 16777216 ;  /* 0x4b8000000303a820 */ /* 0x000fe20000400000 */
[----:B---3--:R-:W-:-:S03]  /*0350*/  FADD R13, R13, -R4 ;  /* 0x800000040d0d7221 */ /* 0x008fc60000000000 */
[----:B------:R-:W-:Y:S01]  /*0360*/  @!P3 FMUL R7, R7, 16777216 ;  /* 0x4b8000000707b820 */ /* 0x000fe20000400000 */
[----:B-1----:R-:W-:Y:S01]  /*0370*/  FMUL R2, R20, R3 ;  /* 0x0000000314027220 */ /* 0x002fe20000400000 */
[C---:B------:R-:W-:Y:S01]  /*0380*/  FADD R15, -R4.reuse, R15 ;  /* 0x0000000f040f7221 */ /* 0x040fe20000000100 */
[----:B------:R-:W-:Y:S01]  /*0390*/  FADD R19, -R4, R19 ;  /* 0x0000001304137221 */ /* 0x000fe20000000100 */
[----:B--2---:R-:W-:Y:S01]  /*03a0*/  FMUL R6, R6, R7 ;  /* 0x0000000706067220 */ /* 0x004fe20000400000 */
[----:B------:R-:W-:Y:S01]  /*03b0*/  FADD R7, -R4, R17 ;  /* 0x0000001104077221 */ /* 0x000fe20000000100 */
[----:B------:R-:W-:Y:S01]  /*03c0*/  FMUL R17, R13, R2 ;  /* 0x000000020d117220 */ /* 0x000fe20000400000 */
[C---:B------:R-:W-:Y:S01]  /*03d0*/  FMUL R21, R2.reuse, R15 ;  /* 0x0000000f02157220 */ /* 0x040fe20000400000 */
[C---:B------:R-:W-:Y:S01]  /*03e0*/  FMUL R13, R2.reuse, R19 ;  /* 0x00000013020d7220 */ /* 0x040fe20000400000 */
[----:B------:R-:W-:Y:S01]  /*03f0*/  FMUL R7, R2, R7 ;  /* 0x0000000702077220 */ /* 0x000fe20000400000 */
[----:B----4-:R-:W-:Y:S01]  /*0400*/  FADD R15, R12, -R5 ;  /* 0x800000050c0f7221 */ /* 0x010fe20000000000 */
[C---:B-----5:R-:W-:Y:S01]  /*0410*/  FADD R19, -R5.reuse, R14 ;  /* 0x0000000e05137221 */ /* 0x060fe20000000100 */
[----:B------:R-:W1:Y:S01]  /*0420*/  LDC.64 R2, c[0x0][0x238] ;  /* 0x00008e00ff027b82 */ /* 0x000e620000000a00 */
[----:B------:R-:W-:Y:S01]  /*0430*/  FADD R23, -R5, R16 ;  /* 0x0000001005177221 */ /* 0x000fe20000000100 */
[----:B------:R-:W-:Y:S01]  /*0440*/  FMUL R4, R15, R6 ;  /* 0x000000060f047220 */ /* 0x000fe20000400000 */
[----:B------:R-:W-:Y:S01]  /*0450*/  FMUL R12, R6, R19 ;  /* 0x00000013060c7220 */ /* 0x000fe20000400000 */
[----:B------:R-:W-:Y:S01]  /*0460*/  FADD R25, -R5, R18 ;  /* 0x0000001205197221 */ /* 0x000fe20000000100 */
[C-C-:B------:R-:W-:Y:S01]  /*0470*/  FFMA R17, R10.reuse, R17, R8.reuse ;  /* 0x000000110a117223 */ /* 0x140fe20000000008 */
[----:B------:R-:W-:Y:S01]  /*0480*/  FFMA R14, R10, R21, R8 ;  /* 0x000000150a0e7223 */ /* 0x000fe20000000008 */
[C-C-:B------:R-:W-:Y:S01]  /*0490*/  FFMA R4, R11.reuse, R4, R9.reuse ;  /* 0x000000040b047223 */ /* 0x140fe20000000009 */
[----:B------:R-:W-:Y:S01]  /*04a0*/  FFMA R5, R11, R12, R9 ;  /* 0x0000000c0b057223 */ /* 0x000fe20000000009 */
[----:B------:R-:W-:Y:S01]  /*04b0*/  FMUL R12, R6, R23 ;  /* 0x00000017060c7220 */ /* 0x000fe20000400000 */
[----:B------:R-:W-:Y:S01]  /*04c0*/  FADD R14, R17, R14 ;  /* 0x0000000e110e7221 */ /* 0x000fe20000000000 */
[--C-:B------:R-:W-:Y:S01]  /*04d0*/  FFMA R7, R10, R7, R8.reuse ;  /* 0x000000070a077223 */ /* 0x100fe20000000008 */
[----:B------:R-:W-:Y:S01]  /*04e0*/  FADD R4, R4, R5 ;  /* 0x0000000504047221 */ /* 0x000fe20000000000 */
[----:B------:R-:W-:Y:S01]  /*04f0*/  FMUL R6, R6, R25 ;  /* 0x0000001906067220 */ /* 0x000fe20000400000 */
[C---:B------:R-:W-:Y:S01]  /*0500*/  FFMA R5, R11.reuse, R12, R9 ;  /* 0x0000000c0b057223 */ /* 0x040fe20000000009 */
[----:B------:R-:W-:Y:S01]  /*0510*/  FFMA R8, R10, R13, R8 ;  /* 0x0000000d0a087223 */ /* 0x000fe20000000008 */
[----:B------:R-:W-:Y:S01]  /*0520*/  FADD R7, R14, R7 ;  /* 0x000000070e077221 */ /* 0x000fe20000000000 */
[----:B------:R-:W-:Y:S01]  /*0530*/  FFMA R9, R11, R6, R9 ;  /* 0x000000060b097223 */ /* 0x000fe20000000009 */
[----:B------:R-:W-:-:S02]  /*0540*/  FADD R4, R4, R5 ;  /* 0x0000000504047221 */ /* 0x000fc40000000000 */
[----:B------:R-:W-:Y:S02]  /*0550*/  FADD R7, R7, R8 ;  /* 0x0000000807077221 */ /* 0x000fe40000000000 */
[----:B------:R-:W-:Y:S02]  /*0560*/  FADD R4, R4, R9 ;  /* 0x0000000904047221 */ /* 0x000fe40000000000 */
[----:B------:R-:W-:Y:S01]  /*0570*/  FMUL R6, R7, 0.25 ;  /* 0x3e80000007067820 */ /* 0x000fe20000400000 */
[----:B-1----:R-:W-:-:S04]  /*0580*/  IMAD.WIDE R2, R0, 0x4, R2 ;  /* 0x0000000400027825 */ /* 0x002fc800078e0202 */
[----:B------:R-:W-:-:S05]  /*0590*/  FMUL R7, R4, 0.25 ;  /* 0x3e80000004077820 */ /* 0x000fca0000400000 */
[----:B------:R-:W-:Y:S01]  /*05a0*/  STG.E.64 desc[UR4][R2.64], R6 ;  /* 0x0000000602007986 */ /* 0x000fe2000c101b04 */
[----:B------:R-:W-:Y:S05]  /*05b0*/  EXIT ;  /* 0x000000000000794d */ /* 0x000fea0003800000 */
.L_x_0:
[----:B------:R-:W-:-:S00]  /*05c0*/  BRA `(.L_x_0) ;  /* 0xfffffffc00fc7947 */ /* 0x000fc0000383ffff */
[----:B------:R-:W-:-:S00]  /*05d0*/  NOP ;  /* 0x0000000000007918 */ /* 0x000fc00000000000 */
        /* <DEDUP_REMOVED lines=10> */
.L_x_1:


//--------------------- .nv.global.init           --------------------------
	.section	.nv.global.init,"aw",@progbits
.nv.global.init:
	.type		_$_str,@object
	.size		_$_str,(_$_str_$_2 - _$_str)
_$_str:
        /*0000*/ 	.byte	0x5f, 0x5f, 0x43, 0x55, 0x44, 0x41, 0x5f, 0x46, 0x54, 0x5a, 0x00
	.type		_$_str_$_2,@object
	.size		_$_str_$_2,(.L_1 - _$_str_$_2)
_$_str_$_2:
        /*000b*/ 	.byte	0x5f, 0x5f, 0x43, 0x55, 0x44, 0x41, 0x5f, 0x50, 0x52, 0x45, 0x43, 0x5f, 0x53, 0x51, 0x52, 0x54
        /*001b*/ 	.byte	0x00
.L_1:


//--------------------- .nv.constant0.triton_poi_fused__native_batch_norm_legit_no_training_mean_98 --------------------------
	.section	.nv.constant0.triton_poi_fused__native_batch_norm_legit_no_training_mean_98,"a",@progbits
	.sectionflags	@""
	.align	4
.nv.constant0.triton_poi_fused__native_batch_norm_legit_no_training_mean_98:
	.zero		580
